	.headerflags	@"EF_CUDA_TEXMODE_UNIFIED EF_CUDA_64BIT_ADDRESS EF_CUDA_ACCELERATORS EF_CUDA_SM90 EF_CUDA_VIRTUAL_SM(EF_CUDA_SM90)"
	.elftype	@"ET_EXEC"


//--------------------- .nv.info                  --------------------------
	.section	.nv.info,"",@"SHT_CUDA_INFO"
	.align	4


	//----- nvinfo : EIATTR_REGCOUNT
	.align		4
        /*0000*/ 	.byte	0x04, 0x2f
        /*0002*/ 	.short	(.L_1 - .L_0)
	.align		4
.L_0:
        /*0004*/ 	.word	index@(triton_poi_fused_le_0)
        /*0008*/ 	.word	0x0000000c


	//----- nvinfo : EIATTR_MIN_STACK_SIZE
	.align		4
.L_1:
        /*000c*/ 	.byte	0x04, 0x12
        /*000e*/ 	.short	(.L_3 - .L_2)
	.align		4
.L_2:
        /*0010*/ 	.word	index@(triton_poi_fused_le_0)
        /*0014*/ 	.word	0x00000000


	//----- nvinfo : EIATTR_FRAME_SIZE
	.align		4
.L_3:
        /*0018*/ 	.byte	0x04, 0x11
        /*001a*/ 	.short	(.L_5 - .L_4)
	.align		4
.L_4:
        /*001c*/ 	.word	index@(triton_poi_fused_le_0)
        /*0020*/ 	.word	0x00000000


	//----- nvinfo : EIATTR_MIN_STACK_SIZE
	.align		4
.L_5:
        /*0024*/ 	.byte	0x04, 0x12
        /*0026*/ 	.short	(.L_7 - .L_6)
	.align		4
.L_6:
        /*0028*/ 	.word	index@(triton_poi_fused_le_0)
        /*002c*/ 	.word	0x00000000
.L_7:


//--------------------- .nv.info.triton_poi_fused_le_0 --------------------------
	.section	.nv.info.triton_poi_fused_le_0,"",@"SHT_CUDA_INFO"
	.sectionflags	@""
	.align	4


	//----- nvinfo : EIATTR_CUDA_API_VERSION
	.align		4
        /*0000*/ 	.byte	0x04, 0x37
        /*0002*/ 	.short	(.L_9 - .L_8)
.L_8:
        /*0004*/ 	.word	0x0000007c


	//----- nvinfo : EIATTR_KPARAM_INFO
	.align		4
.L_9:
        /*0008*/ 	.byte	0x04, 0x17
        /*000a*/ 	.short	(.L_11 - .L_10)
.L_10:
        /*000c*/ 	.word	0x00000000
        /*0010*/ 	.short	0x0003
        /*0012*/ 	.short	0x0018
        /*0014*/ 	.byte	0x00, 0xf0, 0x11, 0x00


	//----- nvinfo : EIATTR_KPARAM_INFO
	.align		4
.L_11:
        /*0018*/ 	.byte	0x04, 0x17
        /*001a*/ 	.short	(.L_13 - .L_12)
.L_12:
        /*001c*/ 	.word	0x00000000
        /*0020*/ 	.short	0x0002
        /*0022*/ 	.short	0x0010
        /*0024*/ 	.byte	0x00, 0xf4, 0x21, 0x00


	//----- nvinfo : EIATTR_KPARAM_INFO
	.align		4
.L_13:
        /*0028*/ 	.byte	0x04, 0x17
        /*002a*/ 	.short	(.L_15 - .L_14)
.L_14:
        /*002c*/ 	.word	0x00000000
        /*0030*/ 	.short	0x0001
        /*0032*/ 	.short	0x0008
        /*0034*/ 	.byte	0x00, 0xf4, 0x21, 0x00


	//----- nvinfo : EIATTR_KPARAM_INFO
	.align		4
.L_15:
        /*0038*/ 	.byte	0x04, 0x17
        /*003a*/ 	.short	(.L_17 - .L_16)
.L_16:
        /*003c*/ 	.word	0x00000000
        /*0040*/ 	.short	0x0000
        /*0042*/ 	.short	0x0000
        /*0044*/ 	.byte	0x00, 0xf4, 0x21, 0x00


	//----- nvinfo : EIATTR_SPARSE_MMA_MASK
	.align		4
.L_17:
        /*0048*/ 	.byte	0x03, 0x50
        /*004a*/ 	.short	0x0000


	//----- nvinfo : EIATTR_MAXREG_COUNT
	.align		4
        /*004c*/ 	.byte	0x03, 0x1b
        /*004e*/ 	.short	0x00ff


	//----- nvinfo : EIATTR_EXIT_INSTR_OFFSETS
	.align		4
        /*0050*/ 	.byte	0x04, 0x1c
        /*0052*/ 	.short	(.L_19 - .L_18)


	//   ....[0]....
.L_18:
        /*0054*/ 	.word	0x00000140


	//   ....[1]....
        /*0058*/ 	.word	0x00000160


	//----- nvinfo : EIATTR_REQNTID
	.align		4
.L_19:
        /*005c*/ 	.byte	0x04, 0x10
        /*005e*/ 	.short	(.L_21 - .L_20)
.L_20:
        /*0060*/ 	.word	0x00000080
        /*0064*/ 	.word	0x00000001
        /*0068*/ 	.word	0x00000001


	//----- nvinfo : EIATTR_CBANK_PARAM_SIZE
	.align		4
.L_21:
        /*006c*/ 	.byte	0x03, 0x19
        /*006e*/ 	.short	0x001c


	//----- nvinfo : EIATTR_PARAM_CBANK
	.align		4
        /*0070*/ 	.byte	0x04, 0x0a
        /*0072*/ 	.short	(.L_23 - .L_22)
	.align		4
.L_22:
        /*0074*/ 	.word	index@(.nv.constant0.triton_poi_fused_le_0)
        /*0078*/ 	.short	0x0210
        /*007a*/ 	.short	0x001c


	//----- nvinfo : EIATTR_SW_WAR
	.align		4
.L_23:
        /*007c*/ 	.byte	0x04, 0x36
        /*007e*/ 	.short	(.L_25 - .L_24)
.L_24:
        /*0080*/ 	.word	0x00000008
.L_25:


//--------------------- .nv.callgraph             --------------------------
	.section	.nv.callgraph,"",@"SHT_CUDA_CALLGRAPH"
	.align	4
	.sectionentsize	8
	.align		4
        /*0000*/ 	.word	0x00000000
	.align		4
        /*0004*/ 	.word	0xffffffff
	.align		4
        /*0008*/ 	.word	0x00000000
	.align		4
        /*000c*/ 	.word	0xfffffffe
	.align		4
        /*0010*/ 	.word	0x00000000
	.align		4
        /*0014*/ 	.word	0xfffffffd
	.align		4
        /*0018*/ 	.word	0x00000000
	.align		4
        /*001c*/ 	.word	0xfffffffc


//--------------------- .text.triton_poi_fused_le_0 --------------------------
	.section	.text.triton_poi_fused_le_0,"ax",@progbits
	.align	128
        .global         triton_poi_fused_le_0
        .type           triton_poi_fused_le_0,@function
        .size           triton_poi_fused_le_0,(.L_x_1 - triton_poi_fused_le_0)
        .other          triton_poi_fused_le_0,@"STO_CUDA_ENTRY STV_DEFAULT"
triton_poi_fused_le_0:
.text.triton_poi_fused_le_0:
[----:B------:R-:W0:Y:S02]  /*0000*/  LDC R1, c[0x0][0x28] ;  /* 0x00000a00ff017b82 */ /* 0x000e240000000800 */
[----:B------:R-:W1:Y:S01]  /*0010*/  S2R R0, SR_TID.X ;  /* 0x0000000000007919 */ /* 0x000e620000002100 */
[----:B------:R-:W2:Y:S01]  /*0020*/  LDC.64 R2, c[0x0][0x210] ;  /* 0x00008400ff027b82 */ /* 0x000ea20000000a00 */
[----:B------:R-:W-:Y:S01]  /*0030*/  IMAD.MOV.U32 R9, RZ, RZ, RZ ;  /* 0x000000ffff097224 */ /* 0x000fe200078e00ff */
[----:B------:R-:W-:Y:S01]  /*0040*/  ULDC.64 UR4, c[0x0][0x208] ;  /* 0x0000820000047ab9 */ /* 0x000fe20000000a00 */
[----:B------:R-:W3:Y:S01]  /*0050*/  S2R R7, SR_CTAID.X ;  /* 0x0000000000077919 */ /* 0x000ee20000002500 */
[----:B------:R-:W-:-:S04]  /*0060*/  ULDC.64 UR6, c[0x0][0x220] ;  /* 0x0000880000067ab9 */ /* 0x000fc80000000a00 */
[----:B------:R-:W4:Y:S01]  /*0070*/  LDC.64 R4, c[0x0][0x218] ;  /* 0x00008600ff047b82 */ /* 0x000f220000000a00 */
[----:B-1----:R-:W-:-:S05]  /*0080*/  LOP3.LUT R0, R0, 0x7f, RZ, 0xc0, !PT ;  /* 0x0000007f00007812 */ /* 0x002fca00078ec0ff */
[----:B---3--:R-:W-:Y:S02]  /*0090*/  IMAD R7, R7, 0x80, R0 ;  /* 0x0000008007077824 */ /* 0x008fe400078e0200 */
[----:B------:R-:W-:Y:S02]  /*00a0*/  IMAD.MOV.U32 R0, RZ, RZ, RZ ;  /* 0x000000ffff007224 */ /* 0x000fe400078e00ff */
[C---:B--2---:R-:W-:Y:S01]  /*00b0*/  IMAD.WIDE R2, R7.reuse, 0x4, R2 ;  /* 0x0000000407027825 */ /* 0x044fe200078e0202 */
[----:B------:R-:W-:-:S03]  /*00c0*/  ISETP.GE.AND P1, PT, R7, 0x100, PT ;  /* 0x000001000700780c */ /* 0x000fc60003f26270 */
[----:B----4-:R-:W-:-:S10]  /*00d0*/  IMAD.WIDE R4, R7, 0x4, R4 ;  /* 0x0000000407047825 */ /* 0x010fd400078e0204 */
[----:B------:R-:W2:Y:S04]  /*00e0*/  @!P1 LDG.E R0, desc[UR4][R2.64] ;  /* 0x0000000402009981 */ /* 0x000ea8000c1e1900 */
[----:B------:R-:W2:Y:S01]  /*00f0*/  @!P1 LDG.E R9, desc[UR4][R4.64] ;  /* 0x0000000404099981 */ /* 0x000ea2000c1e1900 */
[----:B------:R-:W-:-:S04]  /*0100*/  IADD3 R6, P2, R7, UR6, RZ ;  /* 0x0000000607067c10 */ /* 0x000fc8000ff5e0ff */
[----:B------:R-:W-:Y:S02]  /*0110*/  LEA.HI.X.SX32 R7, R7, UR7, 0x1, P2 ;  /* 0x0000000707077c11 */ /* 0x000fe400090f0eff */
[----:B--2---:R-:W-:-:S04]  /*0120*/  FSETP.GTU.AND P0, PT, R0, R9, PT ;  /* 0x000000090000720b */ /* 0x004fc80003f0c000 */
[----:B------:R-:W-:Y:S01]  /*0130*/  SEL R9, RZ, 0x1, P0 ;  /* 0x00000001ff097807 */ /* 0x000fe20000000000 */
[----:B------:R-:W-:Y:S08]  /*0140*/  @P1 EXIT ;  /* 0x000000000000194d */ /* 0x000ff00003800000 */
[----:B------:R-:W-:Y:S01]  /*0150*/  STG.E.U8 desc[UR4][R6.64], R9 ;  /* 0x0000000906007986 */ /* 0x000fe2000c101104 */
[----:B------:R-:W-:Y:S05]  /*0160*/  EXIT ;  /* 0x000000000000794d */ /* 0x000fea0003800000 */
.L_x_0:
[----:B------:R-:W-:-:S00]  /*0170*/  BRA `(.L_x_0) ;  /* 0xfffffffc00fc7947 */ /* 0x000fc0000383ffff */
[----:B------:R-:W-:-:S00]  /*0180*/  NOP ;  /* 0x0000000000007918 */ /* 0x000fc00000000000 */
[----:B------:R-:W-:-:S00]  /*0190*/  NOP ;  /* 0x0000000000007918 */ /* 0x000fc00000000000 */
[----:B------:R-:W-:-:S00]  /*01a0*/  NOP ;  /* 0x0000000000007918 */ /* 0x000fc00000000000 */
[----:B------:R-:W-:-:S00]  /*01b0*/  NOP ;  /* 0x0000000000007918 */ /* 0x000fc00000000000 */
[----:B------:R-:W-:-:S00]  /*01c0*/  NOP ;  /* 0x0000000000007918 */ /* 0x000fc00000000000 */
[----:B------:R-:W-:-:S00]  /*01d0*/  NOP ;  /* 0x0000000000007918 */ /* 0x000fc00000000000 */
[----:B------:R-:W-:-:S00]  /*01e0*/  NOP ;  /* 0x0000000000007918 */ /* 0x000fc00000000000 */
[----:B------:R-:W-:-:S00]  /*01f0*/  NOP ;  /* 0x0000000000007918 */ /* 0x000fc00000000000 */
.L_x_1:


//--------------------- .nv.constant0.triton_poi_fused_le_0 --------------------------
	.section	.nv.constant0.triton_poi_fused_le_0,"a",@progbits
	.sectionflags	@""
	.align	4
.nv.constant0.triton_poi_fused_le_0:
	.zero		556
